	.headerflags	@"EF_CUDA_TEXMODE_UNIFIED EF_CUDA_64BIT_ADDRESS EF_CUDA_ACCELERATORS EF_CUDA_SM90 EF_CUDA_VIRTUAL_SM(EF_CUDA_SM90)"
	.elftype	@"ET_EXEC"


//--------------------- .nv.info                  --------------------------
	.section	.nv.info,"",@"SHT_CUDA_INFO"
	.align	4


	//----- nvinfo : EIATTR_REGCOUNT
	.align		4
        /*0000*/ 	.byte	0x04, 0x2f
        /*0002*/ 	.short	(.L_1 - .L_0)
	.align		4
.L_0:
        /*0004*/ 	.word	index@(triton_poi_fused_clone_35)
        /*0008*/ 	.word	0x00000010


	//----- nvinfo : EIATTR_MIN_STACK_SIZE
	.align		4
.L_1:
        /*000c*/ 	.byte	0x04, 0x12
        /*000e*/ 	.short	(.L_3 - .L_2)
	.align		4
.L_2:
        /*0010*/ 	.word	index@(triton_poi_fused_clone_35)
        /*0014*/ 	.word	0x00000000


	//----- nvinfo : EIATTR_FRAME_SIZE
	.align		4
.L_3:
        /*0018*/ 	.byte	0x04, 0x11
        /*001a*/ 	.short	(.L_5 - .L_4)
	.align		4
.L_4:
        /*001c*/ 	.word	index@(triton_poi_fused_clone_35)
        /*0020*/ 	.word	0x00000000


	//----- nvinfo : EIATTR_MIN_STACK_SIZE
	.align		4
.L_5:
        /*0024*/ 	.byte	0x04, 0x12
        /*0026*/ 	.short	(.L_7 - .L_6)
	.align		4
.L_6:
        /*0028*/ 	.word	index@(triton_poi_fused_clone_35)
        /*002c*/ 	.word	0x00000000
.L_7:


//--------------------- .nv.info.triton_poi_fused_clone_35 --------------------------
	.section	.nv.info.triton_poi_fused_clone_35,"",@"SHT_CUDA_INFO"
	.sectionflags	@""
	.align	4


	//----- nvinfo : EIATTR_CUDA_API_VERSION
	.align		4
        /*0000*/ 	.byte	0x04, 0x37
        /*0002*/ 	.short	(.L_9 - .L_8)
.L_8:
        /*0004*/ 	.word	0x0000007c


	//----- nvinfo : EIATTR_KPARAM_INFO
	.align		4
.L_9:
        /*0008*/ 	.byte	0x04, 0x17
        /*000a*/ 	.short	(.L_11 - .L_10)
.L_10:
        /*000c*/ 	.word	0x00000000
        /*0010*/ 	.short	0x0003
        /*0012*/ 	.short	0x0018
        /*0014*/ 	.byte	0x00, 0xf0, 0x11, 0x00


	//----- nvinfo : EIATTR_KPARAM_INFO
	.align		4
.L_11:
        /*0018*/ 	.byte	0x04, 0x17
        /*001a*/ 	.short	(.L_13 - .L_12)
.L_12:
        /*001c*/ 	.word	0x00000000
        /*0020*/ 	.short	0x0002
        /*0022*/ 	.short	0x0010
        /*0024*/ 	.byte	0x00, 0xf4, 0x21, 0x00


	//----- nvinfo : EIATTR_KPARAM_INFO
	.align		4
.L_13:
        /*0028*/ 	.byte	0x04, 0x17
        /*002a*/ 	.short	(.L_15 - .L_14)
.L_14:
        /*002c*/ 	.word	0x00000000
        /*0030*/ 	.short	0x0001
        /*0032*/ 	.short	0x0008
        /*0034*/ 	.byte	0x00, 0xf4, 0x21, 0x00


	//----- nvinfo : EIATTR_KPARAM_INFO
	.align		4
.L_15:
        /*0038*/ 	.byte	0x04, 0x17
        /*003a*/ 	.short	(.L_17 - .L_16)
.L_16:
        /*003c*/ 	.word	0x00000000
        /*0040*/ 	.short	0x0000
        /*0042*/ 	.short	0x0000
        /*0044*/ 	.byte	0x00, 0xf4, 0x21, 0x00


	//----- nvinfo : EIATTR_SPARSE_MMA_MASK
	.align		4
.L_17:
        /*0048*/ 	.byte	0x03, 0x50
        /*004a*/ 	.short	0x0000


	//----- nvinfo : EIATTR_MAXREG_COUNT
	.align		4
        /*004c*/ 	.byte	0x03, 0x1b
        /*004e*/ 	.short	0x00ff


	//----- nvinfo : EIATTR_EXIT_INSTR_OFFSETS
	.align		4
        /*0050*/ 	.byte	0x04, 0x1c
        /*0052*/ 	.short	(.L_19 - .L_18)


	//   ....[0]....
.L_18:
        /*0054*/ 	.word	0x000001a0


	//   ....[1]....
        /*0058*/ 	.word	0x000001c0


	//----- nvinfo : EIATTR_REQNTID
	.align		4
.L_19:
        /*005c*/ 	.byte	0x04, 0x10
        /*005e*/ 	.short	(.L_21 - .L_20)
.L_20:
        /*0060*/ 	.word	0x00000080
        /*0064*/ 	.word	0x00000001
        /*0068*/ 	.word	0x00000001


	//----- nvinfo : EIATTR_CBANK_PARAM_SIZE
	.align		4
.L_21:
        /*006c*/ 	.byte	0x03, 0x19
        /*006e*/ 	.short	0x001c


	//----- nvinfo : EIATTR_PARAM_CBANK
	.align		4
        /*0070*/ 	.byte	0x04, 0x0a
        /*0072*/ 	.short	(.L_23 - .L_22)
	.align		4
.L_22:
        /*0074*/ 	.word	index@(.nv.constant0.triton_poi_fused_clone_35)
        /*0078*/ 	.short	0x0210
        /*007a*/ 	.short	0x001c


	//----- nvinfo : EIATTR_SW_WAR
	.align		4
.L_23:
        /*007c*/ 	.byte	0x04, 0x36
        /*007e*/ 	.short	(.L_25 - .L_24)
.L_24:
        /*0080*/ 	.word	0x00000008
.L_25:


//--------------------- .nv.callgraph             --------------------------
	.section	.nv.callgraph,"",@"SHT_CUDA_CALLGRAPH"
	.align	4
	.sectionentsize	8
	.align		4
        /*0000*/ 	.word	0x00000000
	.align		4
        /*0004*/ 	.word	0xffffffff
	.align		4
        /*0008*/ 	.word	0x00000000
	.align		4
        /*000c*/ 	.word	0xfffffffe
	.align		4
        /*0010*/ 	.word	0x00000000
	.align		4
        /*0014*/ 	.word	0xfffffffd
	.align		4
        /*0018*/ 	.word	0x00000000
	.align		4
        /*001c*/ 	.word	0xfffffffc


//--------------------- .text.triton_poi_fused_clone_35 --------------------------
	.section	.text.triton_poi_fused_clone_35,"ax",@progbits
	.align	128
        .global         triton_poi_fused_clone_35
        .type           triton_poi_fused_clone_35,@function
        .size           triton_poi_fused_clone_35,(.L_x_1 - triton_poi_fused_clone_35)
        .other          triton_poi_fused_clone_35,@"STO_CUDA_ENTRY STV_DEFAULT"
triton_poi_fused_clone_35:
.text.triton_poi_fused_clone_35:
[----:B------:R-:W0:Y:S02]  /*0000*/  LDC R1, c[0x0][0x28] ;  /* 0x00000a00ff017b82 */ /* 0x000e240000000800 */
[----:B------:R-:W1:Y:S01]  /*0010*/  S2R R0, SR_TID.X ;  /* 0x0000000000007919 */ /* 0x000e620000002100 */
[----:B------:R-:W2:Y:S01]  /*0020*/  LDC.64 R2, c[0x0][0x210] ;  /* 0x00008400ff027b82 */ /* 0x000ea20000000a00 */
[----:B------:R-:W-:Y:S01]  /*0030*/  CS2R R12, SRZ ;  /* 0x00000000000c7805 */ /* 0x000fe2000001ff00 */
[----:B------:R-:W-:Y:S01]  /*0040*/  ULDC.64 UR4, c[0x0][0x208] ;  /* 0x0000820000047ab9 */ /* 0x000fe20000000a00 */
[----:B------:R-:W3:Y:S05]  /*0050*/  S2R R9, SR_CTAID.X ;  /* 0x0000000000097919 */ /* 0x000eea0000002500 */
[----:B------:R-:W4:Y:S01]  /*0060*/  LDC.64 R4, c[0x0][0x218] ;  /* 0x00008600ff047b82 */ /* 0x000f220000000a00 */
[----:B-1----:R-:W-:-:S05]  /*0070*/  IMAD.SHL.U32 R0, R0, 0x2, RZ ;  /* 0x0000000200007824 */ /* 0x002fca00078e00ff */
[----:B------:R-:W-:-:S05]  /*0080*/  LOP3.LUT R0, R0, 0xfe, RZ, 0xc0, !PT ;  /* 0x000000fe00007812 */ /* 0x000fca00078ec0ff */
[----:B---3--:R-:W-:-:S05]  /*0090*/  IMAD R9, R9, 0x100, R0 ;  /* 0x0000010009097824 */ /* 0x008fca00078e0200 */
[----:B------:R-:W-:Y:S02]  /*00a0*/  SHF.R.S32.HI R0, RZ, 0x1f, R9 ;  /* 0x0000001fff007819 */ /* 0x000fe40000011409 */
[----:B------:R-:W-:Y:S02]  /*00b0*/  ISETP.GE.AND P0, PT, R9, 0x800, PT ;  /* 0x000008000900780c */ /* 0x000fe40003f06270 */
[----:B------:R-:W-:-:S04]  /*00c0*/  LEA.HI R0, R0, R9, RZ, 0x9 ;  /* 0x0000000900007211 */ /* 0x000fc800078f48ff */
[----:B------:R-:W-:Y:S02]  /*00d0*/  LOP3.LUT R6, R0, 0xfffffe00, RZ, 0xc0, !PT ;  /* 0xfffffe0000067812 */ /* 0x000fe400078ec0ff */
[----:B------:R-:W-:Y:S02]  /*00e0*/  SHF.R.S32.HI R0, RZ, 0x9, R0 ;  /* 0x00000009ff007819 */ /* 0x000fe40000011400 */
[----:B------:R-:W-:-:S05]  /*00f0*/  IADD3 R7, R9, 0x3200, -R6 ;  /* 0x0000320009077810 */ /* 0x000fca0007ffe806 */
[----:B------:R-:W-:Y:S02]  /*0100*/  IMAD R11, R0, 0x4800, R7 ;  /* 0x00004800000b7824 */ /* 0x000fe400078e0207 */
[----:B----4-:R-:W-:Y:S02]  /*0110*/  IMAD.WIDE.U32 R4, R7, 0x4, R4 ;  /* 0x0000000407047825 */ /* 0x010fe400078e0004 */
[----:B------:R-:W1:Y:S02]  /*0120*/  LDC.64 R6, c[0x0][0x220] ;  /* 0x00008800ff067b82 */ /* 0x000e640000000a00 */
[----:B--2---:R-:W-:Y:S01]  /*0130*/  IMAD.WIDE R2, R11, 0x4, R2 ;  /* 0x000000040b027825 */ /* 0x004fe200078e0202 */
[----:B------:R-:W-:Y:S01]  /*0140*/  CS2R R10, SRZ ;  /* 0x00000000000a7805 */ /* 0x000fe2000001ff00 */
[----:B------:R-:W2:Y:S05]  /*0150*/  @!P0 LDG.E.EL.64 R12, desc[UR4][R4.64] ;  /* 0x00000004040c8981 */ /* 0x000eaa000c2e1b00 */
[----:B------:R-:W2:Y:S01]  /*0160*/  @!P0 LDG.E.64 R10, desc[UR4][R2.64] ;  /* 0x00000004020a8981 */ /* 0x000ea2000c1e1b00 */
[----:B-1----:R-:W-:-:S04]  /*0170*/  IMAD.WIDE R6, R9, 0x4, R6 ;  /* 0x0000000409067825 */ /* 0x002fc800078e0206 */
[----:B--2---:R-:W-:Y:S01]  /*0180*/  FADD R10, R12, R10 ;  /* 0x0000000a0c0a7221 */ /* 0x004fe20000000000 */
[----:B------:R-:W-:Y:S01]  /*0190*/  FADD R11, R13, R11 ;  /* 0x0000000b0d0b7221 */ /* 0x000fe20000000000 */
[----:B------:R-:W-:Y:S06]  /*01a0*/  @P0 EXIT ;  /* 0x000000000000094d */ /* 0x000fec0003800000 */
[----:B------:R-:W-:Y:S01]  /*01b0*/  STG.E.64 desc[UR4][R6.64], R10 ;  /* 0x0000000a06007986 */ /* 0x000fe2000c101b04 */
[----:B------:R-:W-:Y:S05]  /*01c0*/  EXIT ;  /* 0x000000000000794d */ /* 0x000fea0003800000 */
.L_x_0:
[----:B------:R-:W-:-:S00]  /*01d0*/  BRA `(.L_x_0) ;  /* 0xfffffffc00fc7947 */ /* 0x000fc0000383ffff */
[----:B------:R-:W-:-:S00]  /*01e0*/  NOP ;  /* 0x0000000000007918 */ /* 0x000fc00000000000 */
        /* <DEDUP_REMOVED lines=9> */
.L_x_1:


//--------------------- .nv.constant0.triton_poi_fused_clone_35 --------------------------
	.section	.nv.constant0.triton_poi_fused_clone_35,"a",@progbits
	.sectionflags	@""
	.align	4
.nv.constant0.triton_poi_fused_clone_35:
	.zero		556
